//
// Generated by NVIDIA NVVM Compiler
//
// Compiler Build ID: CL-36424714
// Cuda compilation tools, release 13.0, V13.0.88
// Based on NVVM 20.0.0
//

.version 9.0
.target sm_100
.address_size 64

	// .globl	_Z7prescanPfiii

.visible .entry _Z7prescanPfiii(
	.param .u64 .ptr .align 1 _Z7prescanPfiii_param_0,
	.param .u32 _Z7prescanPfiii_param_1,
	.param .u32 _Z7prescanPfiii_param_2,
	.param .u32 _Z7prescanPfiii_param_3
)
{
	.reg .pred 	%p<2>;
	.reg .b32 	%r<13>;
	.reg .b32 	%f<8>;
	.reg .b64 	%rd<11>;

	ld.param.u64 	%rd2, [_Z7prescanPfiii_param_0];
	ld.param.u32 	%r3, [_Z7prescanPfiii_param_2];
	ld.param.u32 	%r4, [_Z7prescanPfiii_param_3];
	cvta.to.global.u64 	%rd1, %rd2;
	mov.u32 	%r5, %ntid.x;
	mov.u32 	%r6, %ctaid.x;
	mov.u32 	%r7, %tid.x;
	mad.lo.s32 	%r8, %r5, %r6, %r7;
	add.s32 	%r1, %r3, 1;
	mad.lo.s32 	%r9, %r8, %r3, %r8;
	shl.b32 	%r10, %r9, 1;
	add.s32 	%r2, %r10, %r3;
	setp.eq.s32 	%p1, %r4, 0;
	@%p1 bra 	$L__BB0_2;
	mul.wide.s32 	%rd3, %r2, 4;
	add.s64 	%rd4, %rd1, %rd3;
	ld.global.f32 	%f1, [%rd4];
	mul.wide.s32 	%rd5, %r1, 4;
	add.s64 	%rd6, %rd4, %rd5;
	ld.global.f32 	%f2, [%rd6];
	add.f32 	%f3, %f1, %f2;
	st.global.f32 	[%rd6], %f3;
	bra.uni 	$L__BB0_3;
$L__BB0_2:
	add.s32 	%r11, %r2, %r1;
	mul.wide.s32 	%rd7, %r11, 4;
	add.s64 	%rd8, %rd1, %rd7;
	ld.global.f32 	%f4, [%rd8];
	cvt.rzi.s32.f32 	%r12, %f4;
	mul.wide.s32 	%rd9, %r2, 4;
	add.s64 	%rd10, %rd1, %rd9;
	ld.global.f32 	%f5, [%rd10];
	add.f32 	%f6, %f4, %f5;
	st.global.f32 	[%rd8], %f6;
	cvt.rn.f32.s32 	%f7, %r12;
	st.global.f32 	[%rd10], %f7;
$L__BB0_3:
	ret;

}


// ===== COMPILED SASS (sm_100) =====

	.target	sm_100

	.elftype	@"ET_EXEC"


//--------------------- .note.nv.tkinfo           --------------------------
	.section	.note.nv.tkinfo,"",@"SHT_NOTE"
	.sectionflags	@"SHF_NOTE_NV_TKINFO"
	.tkinfo
        /*0018*/ 	.word	0x00000002
        /*0030*/ 	.string	""
        /*0030*/ 	.string	"ptxas"
        /*0030*/ 	.string	"Cuda compilation tools, release 13.0, V13.0.88"
        /*0030*/ 	.string	"Build cuda_13.0.r13.0/compiler.36424714_0"
        /*0030*/ 	.string	"-arch sm_100 -m 64 "



//--------------------- .note.nv.cuinfo           --------------------------
	.section	.note.nv.cuinfo,"",@"SHT_NOTE"
	.sectionflags	@"SHF_NOTE_NV_CUINFO"
        /*0018*/ 	.short	0x0002
        /*001a*/ 	.short	0x0064
        /*001c*/ 	.short	0x0082
	.zero		2


//--------------------- .nv.info                  --------------------------
	.section	.nv.info,"",@"SHT_CUDA_INFO"
	.align	4


	//----- nvinfo : EIATTR_REGCOUNT
	.align		4
        /*0000*/ 	.byte	0x04, 0x2f
        /*0002*/ 	.short	(.L_1 - .L_0)
	.align		4
.L_0:
        /*0004*/ 	.word	index@(_Z7prescanPfiii)
        /*0008*/ 	.word	0x0000000c


	//----- nvinfo : EIATTR_FRAME_SIZE
	.align		4
.L_1:
        /*000c*/ 	.byte	0x04, 0x11
        /*000e*/ 	.short	(.L_3 - .L_2)
	.align		4
.L_2:
        /*0010*/ 	.word	index@(_Z7prescanPfiii)
        /*0014*/ 	.word	0x00000000


	//----- nvinfo : EIATTR_MIN_STACK_SIZE
	.align		4
.L_3:
        /*0018*/ 	.byte	0x04, 0x12
        /*001a*/ 	.short	(.L_5 - .L_4)
	.align		4
.L_4:
        /*001c*/ 	.word	index@(_Z7prescanPfiii)
        /*0020*/ 	.word	0x00000000
.L_5:


//--------------------- .nv.compat                --------------------------
	.section	.nv.compat,"",@"SHT_CUDA_COMPAT_INFO"
	.align	4
        /*0000*/ 	.byte	0x02, 0x09, 0x00, 0x00, 0x02, 0x02, 0x01, 0x00, 0x02, 0x05, 0x05, 0x00, 0x03, 0x07, 0x01, 0x01
        /*0010*/ 	.byte	0x02, 0x03, 0x00, 0x00, 0x02, 0x06, 0x01, 0x00, 0x04, 0x0b, 0x08, 0x00, 0x09, 0x00, 0x00, 0x00
        /*0020*/ 	.byte	0x00, 0x00, 0x00, 0x00


//--------------------- .nv.info._Z7prescanPfiii  --------------------------
	.section	.nv.info._Z7prescanPfiii,"",@"SHT_CUDA_INFO"
	.sectionflags	@""
	.align	4


	//----- nvinfo : EIATTR_CUDA_API_VERSION
	.align		4
        /*0000*/ 	.byte	0x04, 0x37
        /*0002*/ 	.short	(.L_7 - .L_6)
.L_6:
        /*0004*/ 	.word	0x00000082


	//----- nvinfo : EIATTR_KPARAM_INFO
	.align		4
.L_7:
        /*0008*/ 	.byte	0x04, 0x17
        /*000a*/ 	.short	(.L_9 - .L_8)
.L_8:
        /*000c*/ 	.word	0x00000000
        /*0010*/ 	.short	0x0003
        /*0012*/ 	.short	0x0010
        /*0014*/ 	.byte	0x00, 0xf0, 0x11, 0x00


	//----- nvinfo : EIATTR_KPARAM_INFO
	.align		4
.L_9:
        /*0018*/ 	.byte	0x04, 0x17
        /*001a*/ 	.short	(.L_11 - .L_10)
.L_10:
        /*001c*/ 	.word	0x00000000
        /*0020*/ 	.short	0x0002
        /*0022*/ 	.short	0x000c
        /*0024*/ 	.byte	0x00, 0xf0, 0x11, 0x00


	//----- nvinfo : EIATTR_KPARAM_INFO
	.align		4
.L_11:
        /*0028*/ 	.byte	0x04, 0x17
        /*002a*/ 	.short	(.L_13 - .L_12)
.L_12:
        /*002c*/ 	.word	0x00000000
        /*0030*/ 	.short	0x0001
        /*0032*/ 	.short	0x0008
        /*0034*/ 	.byte	0x00, 0xf0, 0x11, 0x00


	//----- nvinfo : EIATTR_KPARAM_INFO
	.align		4
.L_13:
        /*0038*/ 	.byte	0x04, 0x17
        /*003a*/ 	.short	(.L_15 - .L_14)
.L_14:
        /*003c*/ 	.word	0x00000000
        /*0040*/ 	.short	0x0000
        /*0042*/ 	.short	0x0000
        /*0044*/ 	.byte	0x00, 0xf5, 0x21, 0x00


	//----- nvinfo : EIATTR_SPARSE_MMA_MASK
	.align		4
.L_15:
        /*0048*/ 	.byte	0x03, 0x50
        /*004a*/ 	.short	0x0000


	//----- nvinfo : EIATTR_MAXREG_COUNT
	.align		4
        /*004c*/ 	.byte	0x03, 0x1b
        /*004e*/ 	.short	0x00ff


	//----- nvinfo : EIATTR_MERCURY_ISA_VERSION
	.align		4
        /*0050*/ 	.byte	0x03, 0x5f
        /*0052*/ 	.short	0x0101


	//----- nvinfo : EIATTR_VRC_CTA_INIT_COUNT
	.align		4
        /*0054*/ 	.byte	0x02, 0x4a
	.zero		1
	.zero		1


	//----- nvinfo : EIATTR_EXIT_INSTR_OFFSETS
	.align		4
        /*0058*/ 	.byte	0x04, 0x1c
        /*005a*/ 	.short	(.L_17 - .L_16)


	//   ....[0]....
.L_16:
        /*005c*/ 	.word	0x00000140


	//   ....[1]....
        /*0060*/ 	.word	0x00000200


	//----- nvinfo : EIATTR_CBANK_PARAM_SIZE
	.align		4
.L_17:
        /*0064*/ 	.byte	0x03, 0x19
        /*0066*/ 	.short	0x0014


	//----- nvinfo : EIATTR_PARAM_CBANK
	.align		4
        /*0068*/ 	.byte	0x04, 0x0a
        /*006a*/ 	.short	(.L_19 - .L_18)
	.align		4
.L_18:
        /*006c*/ 	.word	index@(.nv.constant0._Z7prescanPfiii)
        /*0070*/ 	.short	0x0380
        /*0072*/ 	.short	0x0014


	//----- nvinfo : EIATTR_SW_WAR
	.align		4
.L_19:
        /*0074*/ 	.byte	0x04, 0x36
        /*0076*/ 	.short	(.L_21 - .L_20)
.L_20:
        /*0078*/ 	.word	0x00000008
.L_21:


//--------------------- .nv.callgraph             --------------------------
	.section	.nv.callgraph,"",@"SHT_CUDA_CALLGRAPH"
	.align	4
	.sectionentsize	8
	.align		4
        /*0000*/ 	.word	0x00000000
	.align		4
        /*0004*/ 	.word	0xffffffff
	.align		4
        /*0008*/ 	.word	0x00000000
	.align		4
        /*000c*/ 	.word	0xfffffffe
	.align		4
        /*0010*/ 	.word	0x00000000
	.align		4
        /*0014*/ 	.word	0xfffffffd
	.align		4
        /*0018*/ 	.word	0x00000000
	.align		4
        /*001c*/ 	.word	0xfffffffc


//--------------------- .text._Z7prescanPfiii     --------------------------
	.section	.text._Z7prescanPfiii,"ax",@progbits
	.align	128
        .global         _Z7prescanPfiii
        .type           _Z7prescanPfiii,@function
        .size           _Z7prescanPfiii,(.L_x_2 - _Z7prescanPfiii)
        .other          _Z7prescanPfiii,@"STO_CUDA_ENTRY STV_DEFAULT"
_Z7prescanPfiii:
.text._Z7prescanPfiii:
[----:B------:R-:W-:Y:S01]  /*0000*/  LDC R1, c[0x0][0x37c] ;  /* 0x0000df00ff017b82 */ /* 0x000fe20000000800 */
[----:B------:R-:W0:Y:S07]  /*0010*/  S2R R0, SR_CTAID.X ;  /* 0x0000000000007919 */ /* 0x000e2e0000002500 */
[----:B------:R-:W1:Y:S01]  /*0020*/  LDC R7, c[0x0][0x38c] ;  /* 0x0000e300ff077b82 */ /* 0x000e620000000800 */
[----:B------:R-:W2:Y:S01]  /*0030*/  LDCU UR5, c[0x0][0x390] ;  /* 0x00007200ff0577ac */ /* 0x000ea20008000800 */
[----:B------:R-:W0:Y:S01]  /*0040*/  S2R R3, SR_TID.X ;  /* 0x0000000000037919 */ /* 0x000e220000002100 */
[----:B------:R-:W0:Y:S01]  /*0050*/  LDCU UR4, c[0x0][0x360] ;  /* 0x00006c00ff0477ac */ /* 0x000e220008000800 */
[----:B--2---:R-:W-:Y:S01]  /*0060*/  UISETP.NE.AND UP0, UPT, UR5, URZ, UPT ;  /* 0x000000ff0500728c */ /* 0x004fe2000bf05270 */
[----:B0-----:R-:W-:Y:S01]  /*0070*/  IMAD R0, R0, UR4, R3 ;  /* 0x0000000400007c24 */ /* 0x001fe2000f8e0203 */
[----:B------:R-:W0:Y:S03]  /*0080*/  LDCU.64 UR4, c[0x0][0x358] ;  /* 0x00006b00ff0477ac */ /* 0x000e260008000a00 */
[----:B-1----:R-:W-:-:S05]  /*0090*/  IMAD R0, R0, R7, R0 ;  /* 0x0000000700007224 */ /* 0x002fca00078e0200 */
[----:B------:R-:W-:Y:S02]  /*00a0*/  LEA R9, R0, R7, 0x1 ;  /* 0x0000000700097211 */ /* 0x000fe400078e08ff */
[----:B------:R-:W-:Y:S01]  /*00b0*/  IADD3 R7, PT, PT, R7, 0x1, RZ ;  /* 0x0000000107077810 */ /* 0x000fe20007ffe0ff */
[----:B0-----:R-:W-:Y:S06]  /*00c0*/  BRA.U !UP0, `(.L_x_0) ;  /* 0x0000000108207547 */ /* 0x001fec000b800000 */
[----:B------:R-:W0:Y:S02]  /*00d0*/  LDC.64 R2, c[0x0][0x380] ;  /* 0x0000e000ff027b82 */ /* 0x000e240000000a00 */
[----:B0-----:R-:W-:-:S04]  /*00e0*/  IMAD.WIDE R2, R9, 0x4, R2 ;  /* 0x0000000409027825 */ /* 0x001fc800078e0202 */
[----:B------:R-:W-:Y:S02]  /*00f0*/  IMAD.WIDE R4, R7, 0x4, R2 ;  /* 0x0000000407047825 */ /* 0x000fe400078e0202 */
[----:B------:R-:W2:Y:S04]  /*0100*/  LDG.E R2, desc[UR4][R2.64] ;  /* 0x0000000402027981 */ /* 0x000ea8000c1e1900 */
[----:B------:R-:W2:Y:S02]  /*0110*/  LDG.E R7, desc[UR4][R4.64] ;  /* 0x0000000404077981 */ /* 0x000ea4000c1e1900 */
[----:B--2---:R-:W-:-:S05]  /*0120*/  FADD R7, R2, R7 ;  /* 0x0000000702077221 */ /* 0x004fca0000000000 */
[----:B------:R-:W-:Y:S01]  /*0130*/  STG.E desc[UR4][R4.64], R7 ;  /* 0x0000000704007986 */ /* 0x000fe2000c101904 */
[----:B------:R-:W-:Y:S05]  /*0140*/  EXIT ;  /* 0x000000000000794d */ /* 0x000fea0003800000 */
.L_x_0:
[----:B------:R-:W0:Y:S01]  /*0150*/  LDC.64 R4, c[0x0][0x380] ;  /* 0x0000e000ff047b82 */ /* 0x000e220000000a00 */
[----:B------:R-:W-:-:S05]  /*0160*/  IADD3 R3, PT, PT, R7, R9, RZ ;  /* 0x0000000907037210 */ /* 0x000fca0007ffe0ff */
[----:B0-----:R-:W-:-:S05]  /*0170*/  IMAD.WIDE R2, R3, 0x4, R4 ;  /* 0x0000000403027825 */ /* 0x001fca00078e0204 */
[----:B------:R-:W2:Y:S01]  /*0180*/  LDG.E R0, desc[UR4][R2.64] ;  /* 0x0000000402007981 */ /* 0x000ea2000c1e1900 */
[----:B------:R-:W-:-:S05]  /*0190*/  IMAD.WIDE R4, R9, 0x4, R4 ;  /* 0x0000000409047825 */ /* 0x000fca00078e0204 */
[----:B------:R-:W3:Y:S01]  /*01a0*/  LDG.E R7, desc[UR4][R4.64] ;  /* 0x0000000404077981 */ /* 0x000ee2000c1e1900 */
[----:B--2---:R-:W0:Y:S01]  /*01b0*/  F2I.TRUNC.NTZ R6, R0 ;  /* 0x0000000000067305 */ /* 0x004e22000020f100 */
[----:B---3--:R-:W-:-:S05]  /*01c0*/  FADD R7, R0, R7 ;  /* 0x0000000700077221 */ /* 0x008fca0000000000 */
[----:B------:R-:W-:Y:S01]  /*01d0*/  STG.E desc[UR4][R2.64], R7 ;  /* 0x0000000702007986 */ /* 0x000fe2000c101904 */
[----:B0-----:R-:W-:-:S05]  /*01e0*/  I2FP.F32.S32 R9, R6 ;  /* 0x0000000600097245 */ /* 0x001fca0000201400 */
[----:B------:R-:W-:Y:S01]  /*01f0*/  STG.E desc[UR4][R4.64], R9 ;  /* 0x0000000904007986 */ /* 0x000fe2000c101904 */
[----:B------:R-:W-:Y:S05]  /*0200*/  EXIT ;  /* 0x000000000000794d */ /* 0x000fea0003800000 */
.L_x_1:
[----:B------:R-:W-:-:S00]  /*0210*/  BRA `(.L_x_1) ;  /* 0xfffffffc00fc7947 */ /* 0x000fc0000383ffff */
[----:B------:R-:W-:-:S00]  /*0220*/  NOP ;  /* 0x0000000000007918 */ /* 0x000fc00000000000 */
        /* <DEDUP_REMOVED lines=13> */
.L_x_2:


//--------------------- .nv.shared.reserved.0     --------------------------
	.section	.nv.shared.reserved.0,"aw",@nobits
	.weak		__nv_reservedSMEM_offset_0_alias
	.size		__nv_reservedSMEM_offset_0_alias, 0, 64
	.other		__nv_reservedSMEM_offset_0_alias,@"STO_CUDA_RESERVED_SHARED STV_DEFAULT"
__nv_reservedSMEM_offset_0_alias:
	.zero		0
	.zero		64


//--------------------- .nv.constant0._Z7prescanPfiii --------------------------
	.section	.nv.constant0._Z7prescanPfiii,"a",@progbits
	.sectionflags	@""
	.align	4
.nv.constant0._Z7prescanPfiii:
	.zero		916


//--------------------- SYMBOLS --------------------------

	.type		.nv.reservedSmem.offset0,@object
	.size		.nv.reservedSmem.offset0,0x4
